	.headerflags	@"EF_CUDA_TEXMODE_UNIFIED EF_CUDA_64BIT_ADDRESS EF_CUDA_ACCELERATORS EF_CUDA_SM90 EF_CUDA_VIRTUAL_SM(EF_CUDA_SM90)"
	.elftype	@"ET_EXEC"


//--------------------- .nv.info                  --------------------------
	.section	.nv.info,"",@"SHT_CUDA_INFO"
	.align	4


	//----- nvinfo : EIATTR_REGCOUNT
	.align		4
        /*0000*/ 	.byte	0x04, 0x2f
        /*0002*/ 	.short	(.L_1 - .L_0)
	.align		4
.L_0:
        /*0004*/ 	.word	index@(triton_poi_fused_add_0)
        /*0008*/ 	.word	0x0000000c


	//----- nvinfo : EIATTR_MIN_STACK_SIZE
	.align		4
.L_1:
        /*000c*/ 	.byte	0x04, 0x12
        /*000e*/ 	.short	(.L_3 - .L_2)
	.align		4
.L_2:
        /*0010*/ 	.word	index@(triton_poi_fused_add_0)
        /*0014*/ 	.word	0x00000000


	//----- nvinfo : EIATTR_FRAME_SIZE
	.align		4
.L_3:
        /*0018*/ 	.byte	0x04, 0x11
        /*001a*/ 	.short	(.L_5 - .L_4)
	.align		4
.L_4:
        /*001c*/ 	.word	index@(triton_poi_fused_add_0)
        /*0020*/ 	.word	0x00000000


	//----- nvinfo : EIATTR_MIN_STACK_SIZE
	.align		4
.L_5:
        /*0024*/ 	.byte	0x04, 0x12
        /*0026*/ 	.short	(.L_7 - .L_6)
	.align		4
.L_6:
        /*0028*/ 	.word	index@(triton_poi_fused_add_0)
        /*002c*/ 	.word	0x00000000
.L_7:


//--------------------- .nv.info.triton_poi_fused_add_0 --------------------------
	.section	.nv.info.triton_poi_fused_add_0,"",@"SHT_CUDA_INFO"
	.sectionflags	@""
	.align	4


	//----- nvinfo : EIATTR_CUDA_API_VERSION
	.align		4
        /*0000*/ 	.byte	0x04, 0x37
        /*0002*/ 	.short	(.L_9 - .L_8)
.L_8:
        /*0004*/ 	.word	0x0000007c


	//----- nvinfo : EIATTR_KPARAM_INFO
	.align		4
.L_9:
        /*0008*/ 	.byte	0x04, 0x17
        /*000a*/ 	.short	(.L_11 - .L_10)
.L_10:
        /*000c*/ 	.word	0x00000000
        /*0010*/ 	.short	0x0002
        /*0012*/ 	.short	0x0010
        /*0014*/ 	.byte	0x00, 0xf0, 0x11, 0x00


	//----- nvinfo : EIATTR_KPARAM_INFO
	.align		4
.L_11:
        /*0018*/ 	.byte	0x04, 0x17
        /*001a*/ 	.short	(.L_13 - .L_12)
.L_12:
        /*001c*/ 	.word	0x00000000
        /*0020*/ 	.short	0x0001
        /*0022*/ 	.short	0x0008
        /*0024*/ 	.byte	0x00, 0xf4, 0x21, 0x00


	//----- nvinfo : EIATTR_KPARAM_INFO
	.align		4
.L_13:
        /*0028*/ 	.byte	0x04, 0x17
        /*002a*/ 	.short	(.L_15 - .L_14)
.L_14:
        /*002c*/ 	.word	0x00000000
        /*0030*/ 	.short	0x0000
        /*0032*/ 	.short	0x0000
        /*0034*/ 	.byte	0x00, 0xf4, 0x21, 0x00


	//----- nvinfo : EIATTR_SPARSE_MMA_MASK
	.align		4
.L_15:
        /*0038*/ 	.byte	0x03, 0x50
        /*003a*/ 	.short	0x0000


	//----- nvinfo : EIATTR_MAXREG_COUNT
	.align		4
        /*003c*/ 	.byte	0x03, 0x1b
        /*003e*/ 	.short	0x00ff


	//----- nvinfo : EIATTR_EXIT_INSTR_OFFSETS
	.align		4
        /*0040*/ 	.byte	0x04, 0x1c
        /*0042*/ 	.short	(.L_17 - .L_16)


	//   ....[0]....
.L_16:
        /*0044*/ 	.word	0x00000280


	//   ....[1]....
        /*0048*/ 	.word	0x000002a0


	//----- nvinfo : EIATTR_REQNTID
	.align		4
.L_17:
        /*004c*/ 	.byte	0x04, 0x10
        /*004e*/ 	.short	(.L_19 - .L_18)
.L_18:
        /*0050*/ 	.word	0x00000080
        /*0054*/ 	.word	0x00000001
        /*0058*/ 	.word	0x00000001


	//----- nvinfo : EIATTR_CBANK_PARAM_SIZE
	.align		4
.L_19:
        /*005c*/ 	.byte	0x03, 0x19
        /*005e*/ 	.short	0x0014


	//----- nvinfo : EIATTR_PARAM_CBANK
	.align		4
        /*0060*/ 	.byte	0x04, 0x0a
        /*0062*/ 	.short	(.L_21 - .L_20)
	.align		4
.L_20:
        /*0064*/ 	.word	index@(.nv.constant0.triton_poi_fused_add_0)
        /*0068*/ 	.short	0x0210
        /*006a*/ 	.short	0x0014


	//----- nvinfo : EIATTR_SW_WAR
	.align		4
.L_21:
        /*006c*/ 	.byte	0x04, 0x36
        /*006e*/ 	.short	(.L_23 - .L_22)
.L_22:
        /*0070*/ 	.word	0x00000008
.L_23:


//--------------------- .nv.callgraph             --------------------------
	.section	.nv.callgraph,"",@"SHT_CUDA_CALLGRAPH"
	.align	4
	.sectionentsize	8
	.align		4
        /*0000*/ 	.word	0x00000000
	.align		4
        /*0004*/ 	.word	0xffffffff
	.align		4
        /*0008*/ 	.word	0x00000000
	.align		4
        /*000c*/ 	.word	0xfffffffe
	.align		4
        /*0010*/ 	.word	0x00000000
	.align		4
        /*0014*/ 	.word	0xfffffffd
	.align		4
        /*0018*/ 	.word	0x00000000
	.align		4
        /*001c*/ 	.word	0xfffffffc


//--------------------- .text.triton_poi_fused_add_0 --------------------------
	.section	.text.triton_poi_fused_add_0,"ax",@progbits
	.align	128
        .global         triton_poi_fused_add_0
        .type           triton_poi_fused_add_0,@function
        .size           triton_poi_fused_add_0,(.L_x_1 - triton_poi_fused_add_0)
        .other          triton_poi_fused_add_0,@"STO_CUDA_ENTRY STV_DEFAULT"
triton_poi_fused_add_0:
.text.triton_poi_fused_add_0:
[----:B------:R-:W0:Y:S02]  /*0000*/  LDC R1, c[0x0][0x28] ;  /* 0x00000a00ff017b82 */ /* 0x000e240000000800 */
[----:B------:R-:W1:Y:S01]  /*0010*/  S2R R0, SR_TID.X ;  /* 0x0000000000007919 */ /* 0x000e620000002100 */
[----:B------:R-:W2:Y:S01]  /*0020*/  LDC.64 R4, c[0x0][0x210] ;  /* 0x00008400ff047b82 */ /* 0x000ea20000000a00 */
[----:B------:R-:W-:Y:S01]  /*0030*/  CS2R R8, SRZ ;  /* 0x0000000000087805 */ /* 0x000fe2000001ff00 */
[----:B------:R-:W-:Y:S01]  /*0040*/  ULDC.64 UR4, c[0x0][0x208] ;  /* 0x0000820000047ab9 */ /* 0x000fe20000000a00 */
[----:B------:R-:W3:Y:S01]  /*0050*/  S2R R3, SR_CTAID.X ;  /* 0x0000000000037919 */ /* 0x000ee20000002500 */
[----:B-1----:R-:W-:Y:S02]  /*0060*/  LOP3.LUT R0, R0, 0x7f, RZ, 0xc0, !PT ;  /* 0x0000007f00007812 */ /* 0x002fe400078ec0ff */
[----:B---3--:R-:W-:-:S03]  /*0070*/  SHF.R.S32.HI R2, RZ, 0x18, R3 ;  /* 0x00000018ff027819 */ /* 0x008fc60000011403 */
[----:B------:R-:W-:Y:S01]  /*0080*/  IMAD R0, R3, 0x80, R0 ;  /* 0x0000008003007824 */ /* 0x000fe200078e0200 */
[----:B------:R-:W-:-:S04]  /*0090*/  SGXT R3, R2, 0x1 ;  /* 0x000000010203781a */ /* 0x000fc80000000200 */
[----:B------:R-:W-:Y:S02]  /*00a0*/  ISETP.GE.AND P1, PT, R0, 0x800, PT ;  /* 0x000008000000780c */ /* 0x000fe40003f26270 */
[----:B------:R-:W-:-:S04]  /*00b0*/  LEA.HI R3, R3, R0, RZ, 0x4 ;  /* 0x0000000003037211 */ /* 0x000fc800078f20ff */
[----:B------:R-:W-:-:S05]  /*00c0*/  SHF.R.S32.HI R3, RZ, 0x4, R3 ;  /* 0x00000004ff037819 */ /* 0x000fca0000011403 */
[----:B------:R-:W-:-:S04]  /*00d0*/  IMAD.SHL.U32 R3, R3, 0x2, RZ ;  /* 0x0000000203037824 */ /* 0x000fc800078e00ff */
[----:B--2---:R-:W-:-:S05]  /*00e0*/  IMAD.WIDE R4, R3, 0x4, R4 ;  /* 0x0000000403047825 */ /* 0x004fca00078e0204 */
[----:B------:R-:W2:Y:S04]  /*00f0*/  @!P1 LDG.E.EL R9, desc[UR4][R4.64+0x4] ;  /* 0x0000040404099981 */ /* 0x000ea8000c2e1900 */
[----:B------:R1:W3:Y:S01]  /*0100*/  @!P1 LDG.E.EL R8, desc[UR4][R4.64] ;  /* 0x0000000404089981 */ /* 0x0002e2000c2e1900 */
[----:B------:R-:W-:-:S04]  /*0110*/  SHF.R.S32.HI R3, RZ, 0x1f, R0 ;  /* 0x0000001fff037819 */ /* 0x000fc80000011400 */
[----:B------:R-:W-:-:S04]  /*0120*/  LEA.HI R3, R3, R0, RZ, 0x2 ;  /* 0x0000000003037211 */ /* 0x000fc800078f10ff */
[----:B------:R-:W-:Y:S02]  /*0130*/  SHF.R.S32.HI R2, RZ, 0x2, R3 ;  /* 0x00000002ff027819 */ /* 0x000fe40000011403 */
[----:B------:R-:W-:Y:S02]  /*0140*/  LOP3.LUT R3, R3, 0xfffffffc, RZ, 0xc0, !PT ;  /* 0xfffffffc03037812 */ /* 0x000fe400078ec0ff */
[----:B------:R-:W-:-:S04]  /*0150*/  LEA.HI R6, R2, R2, RZ, 0x2 ;  /* 0x0000000202067211 */ /* 0x000fc800078f10ff */
[----:B------:R-:W-:Y:S01]  /*0160*/  LOP3.LUT R7, R6, 0xfffffffc, RZ, 0xc0, !PT ;  /* 0xfffffffc06077812 */ /* 0x000fe200078ec0ff */
[----:B------:R-:W-:-:S04]  /*0170*/  IMAD.IADD R6, R0, 0x1, -R3 ;  /* 0x0000000100067824 */ /* 0x000fc800078e0a03 */
[----:B------:R-:W-:Y:S01]  /*0180*/  IMAD.IADD R7, R2, 0x1, -R7 ;  /* 0x0000000102077824 */ /* 0x000fe200078e0a07 */
[----:B------:R-:W-:Y:S01]  /*0190*/  I2FP.F32.S32 R6, R6 ;  /* 0x0000000600067245 */ /* 0x000fe20000201400 */
[----:B------:R-:W4:Y:S02]  /*01a0*/  LDC.64 R2, c[0x0][0x218] ;  /* 0x00008600ff027b82 */ /* 0x000f240000000a00 */
[C---:B-1----:R-:W-:Y:S01]  /*01b0*/  VIADD R4, R7.reuse, 0x4 ;  /* 0x0000000407047836 */ /* 0x042fe20000000000 */
[----:B------:R-:W-:Y:S02]  /*01c0*/  ISETP.GE.AND P0, PT, R7, RZ, PT ;  /* 0x000000ff0700720c */ /* 0x000fe40003f06270 */
[----:B------:R-:W-:-:S11]  /*01d0*/  I2FP.F32.S32 R7, R7 ;  /* 0x0000000700077245 */ /* 0x000fd60000201400 */
[----:B------:R-:W-:Y:S01]  /*01e0*/  @!P0 I2FP.F32.U32 R6, R4 ;  /* 0x0000000400068245 */ /* 0x000fe20000201000 */
[----:B----4-:R-:W-:-:S04]  /*01f0*/  IMAD.WIDE R2, R0, 0x4, R2 ;  /* 0x0000000400027825 */ /* 0x010fc800078e0202 */
[----:B--2---:R-:W-:Y:S01]  /*0200*/  FADD R9, RZ, -R9 ;  /* 0x80000009ff097221 */ /* 0x004fe20000000000 */
[----:B---3--:R-:W-:-:S03]  /*0210*/  FADD R8, RZ, -R8 ;  /* 0x80000008ff087221 */ /* 0x008fc60000000000 */
[----:B------:R-:W-:Y:S01]  /*0220*/  FADD R6, R6, R9 ;  /* 0x0000000906067221 */ /* 0x000fe20000000000 */
[----:B------:R-:W-:-:S03]  /*0230*/  FADD R7, R7, R8 ;  /* 0x0000000807077221 */ /* 0x000fc60000000000 */
[----:B------:R-:W-:Y:S01]  /*0240*/  FMUL R6, R6, 0.25 ;  /* 0x3e80000006067820 */ /* 0x000fe20000400000 */
[----:B------:R-:W-:-:S03]  /*0250*/  FMUL R7, R7, 0.25 ;  /* 0x3e80000007077820 */ /* 0x000fc60000400000 */
[----:B------:R-:W-:-:S04]  /*0260*/  FMUL R6, R6, R6 ;  /* 0x0000000606067220 */ /* 0x000fc80000400000 */
[----:B------:R-:W-:Y:S01]  /*0270*/  FFMA R7, R7, R7, R6 ;  /* 0x0000000707077223 */ /* 0x000fe20000000006 */
[----:B------:R-:W-:Y:S06]  /*0280*/  @P1 EXIT ;  /* 0x000000000000194d */ /* 0x000fec0003800000 */
[----:B------:R-:W-:Y:S01]  /*0290*/  STG.E desc[UR4][R2.64], R7 ;  /* 0x0000000702007986 */ /* 0x000fe2000c101904 */
[----:B------:R-:W-:Y:S05]  /*02a0*/  EXIT ;  /* 0x000000000000794d */ /* 0x000fea0003800000 */
.L_x_0:
[----:B------:R-:W-:-:S00]  /*02b0*/  BRA `(.L_x_0) ;  /* 0xfffffffc00fc7947 */ /* 0x000fc0000383ffff */
[----:B------:R-:W-:-:S00]  /*02c0*/  NOP ;  /* 0x0000000000007918 */ /* 0x000fc00000000000 */
        /* <DEDUP_REMOVED lines=11> */
.L_x_1:


//--------------------- .nv.constant0.triton_poi_fused_add_0 --------------------------
	.section	.nv.constant0.triton_poi_fused_add_0,"a",@progbits
	.sectionflags	@""
	.align	4
.nv.constant0.triton_poi_fused_add_0:
	.zero		548
